//
// Generated by NVIDIA NVVM Compiler
//
// Compiler Build ID: CL-36424714
// Cuda compilation tools, release 13.0, V13.0.88
// Based on NVVM 20.0.0
//

.version 9.0
.target sm_100
.address_size 64

	// .globl	_Z3fooPiS_

.visible .entry _Z3fooPiS_(
	.param .u64 .ptr .align 1 _Z3fooPiS__param_0,
	.param .u64 .ptr .align 1 _Z3fooPiS__param_1
)
{
	.reg .pred 	%p<7>;
	.reg .b32 	%r<14>;
	.reg .b64 	%rd<5>;

	ld.param.u64 	%rd3, [_Z3fooPiS__param_0];
	ld.param.u64 	%rd4, [_Z3fooPiS__param_1];
	cvta.to.global.u64 	%rd1, %rd4;
	cvta.to.global.u64 	%rd2, %rd3;
	ld.global.u32 	%r1, [%rd2];
	setp.ne.s32 	%p1, %r1, 1;
	@%p1 bra 	$L__BB0_4;
	ld.global.u32 	%r12, [%rd2+8];
	setp.ne.s32 	%p6, %r12, 2;
	@%p6 bra 	$L__BB0_3;
	mov.b32 	%r13, 3;
	st.global.u32 	[%rd1+12], %r13;
	bra.uni 	$L__BB0_14;
$L__BB0_3:
	bar.sync 	0;
	bra.uni 	$L__BB0_14;
$L__BB0_4:
	ld.global.u32 	%r2, [%rd2+12];
	setp.ne.s32 	%p2, %r2, 4;
	@%p2 bra 	$L__BB0_6;
	mov.b32 	%r11, 4;
	st.global.u32 	[%rd1], %r11;
	bar.sync 	0;
	bra.uni 	$L__BB0_14;
$L__BB0_6:
	ld.global.u32 	%r3, [%rd2+16];
	setp.ne.s32 	%p3, %r3, 5;
	@%p3 bra 	$L__BB0_8;
	mov.b32 	%r10, 5;
	st.global.u32 	[%rd1+20], %r10;
	bra.uni 	$L__BB0_14;
$L__BB0_8:
	ld.global.u32 	%r4, [%rd2+20];
	setp.ne.s32 	%p4, %r4, 5;
	@%p4 bra 	$L__BB0_13;
	mov.b32 	%r6, 9;
	st.global.u32 	[%rd1+16], %r6;
	ld.global.u32 	%r7, [%rd2+56];
	setp.ne.s32 	%p5, %r7, 66;
	@%p5 bra 	$L__BB0_11;
	mov.b32 	%r9, 5;
	st.global.u32 	[%rd1+176], %r9;
	bra.uni 	$L__BB0_12;
$L__BB0_11:
	mov.b32 	%r8, 5;
	st.global.u32 	[%rd1+128], %r8;
$L__BB0_12:
	bar.sync 	0;
	bra.uni 	$L__BB0_14;
$L__BB0_13:
	bar.sync 	0;
	mov.b32 	%r5, 5;
	st.global.u32 	[%rd1+16], %r5;
$L__BB0_14:
	ret;

}


// ===== COMPILED SASS (sm_100) =====

	.target	sm_100

	.elftype	@"ET_EXEC"


//--------------------- .note.nv.tkinfo           --------------------------
	.section	.note.nv.tkinfo,"",@"SHT_NOTE"
	.sectionflags	@"SHF_NOTE_NV_TKINFO"
	.tkinfo
        /*0018*/ 	.word	0x00000002
        /*0030*/ 	.string	""
        /*0030*/ 	.string	"ptxas"
        /*0030*/ 	.string	"Cuda compilation tools, release 13.0, V13.0.88"
        /*0030*/ 	.string	"Build cuda_13.0.r13.0/compiler.36424714_0"
        /*0030*/ 	.string	"-arch sm_100 -m 64 "



//--------------------- .note.nv.cuinfo           --------------------------
	.section	.note.nv.cuinfo,"",@"SHT_NOTE"
	.sectionflags	@"SHF_NOTE_NV_CUINFO"
        /*0018*/ 	.short	0x0002
        /*001a*/ 	.short	0x0064
        /*001c*/ 	.short	0x0082
	.zero		2


//--------------------- .nv.info                  --------------------------
	.section	.nv.info,"",@"SHT_CUDA_INFO"
	.align	4


	//----- nvinfo : EIATTR_REGCOUNT
	.align		4
        /*0000*/ 	.byte	0x04, 0x2f
        /*0002*/ 	.short	(.L_1 - .L_0)
	.align		4
.L_0:
        /*0004*/ 	.word	index@(_Z3fooPiS_)
        /*0008*/ 	.word	0x0000000c


	//----- nvinfo : EIATTR_FRAME_SIZE
	.align		4
.L_1:
        /*000c*/ 	.byte	0x04, 0x11
        /*000e*/ 	.short	(.L_3 - .L_2)
	.align		4
.L_2:
        /*0010*/ 	.word	index@(_Z3fooPiS_)
        /*0014*/ 	.word	0x00000000


	//----- nvinfo : EIATTR_MIN_STACK_SIZE
	.align		4
.L_3:
        /*0018*/ 	.byte	0x04, 0x12
        /*001a*/ 	.short	(.L_5 - .L_4)
	.align		4
.L_4:
        /*001c*/ 	.word	index@(_Z3fooPiS_)
        /*0020*/ 	.word	0x00000000
.L_5:


//--------------------- .nv.compat                --------------------------
	.section	.nv.compat,"",@"SHT_CUDA_COMPAT_INFO"
	.align	4
        /*0000*/ 	.byte	0x02, 0x09, 0x00, 0x00, 0x02, 0x02, 0x01, 0x00, 0x02, 0x05, 0x05, 0x00, 0x03, 0x07, 0x01, 0x01
        /*0010*/ 	.byte	0x02, 0x03, 0x00, 0x00, 0x02, 0x06, 0x01, 0x00, 0x04, 0x0b, 0x08, 0x00, 0x09, 0x00, 0x00, 0x00
        /*0020*/ 	.byte	0x00, 0x00, 0x00, 0x00


//--------------------- .nv.info._Z3fooPiS_       --------------------------
	.section	.nv.info._Z3fooPiS_,"",@"SHT_CUDA_INFO"
	.sectionflags	@""
	.align	4


	//----- nvinfo : EIATTR_CUDA_API_VERSION
	.align		4
        /*0000*/ 	.byte	0x04, 0x37
        /*0002*/ 	.short	(.L_7 - .L_6)
.L_6:
        /*0004*/ 	.word	0x00000082


	//----- nvinfo : EIATTR_KPARAM_INFO
	.align		4
.L_7:
        /*0008*/ 	.byte	0x04, 0x17
        /*000a*/ 	.short	(.L_9 - .L_8)
.L_8:
        /*000c*/ 	.word	0x00000000
        /*0010*/ 	.short	0x0001
        /*0012*/ 	.short	0x0008
        /*0014*/ 	.byte	0x00, 0xf5, 0x21, 0x00


	//----- nvinfo : EIATTR_KPARAM_INFO
	.align		4
.L_9:
        /*0018*/ 	.byte	0x04, 0x17
        /*001a*/ 	.short	(.L_11 - .L_10)
.L_10:
        /*001c*/ 	.word	0x00000000
        /*0020*/ 	.short	0x0000
        /*0022*/ 	.short	0x0000
        /*0024*/ 	.byte	0x00, 0xf5, 0x21, 0x00


	//----- nvinfo : EIATTR_SPARSE_MMA_MASK
	.align		4
.L_11:
        /*0028*/ 	.byte	0x03, 0x50
        /*002a*/ 	.short	0x0000


	//----- nvinfo : EIATTR_MAXREG_COUNT
	.align		4
        /*002c*/ 	.byte	0x03, 0x1b
        /*002e*/ 	.short	0x00ff


	//----- nvinfo : EIATTR_NUM_BARRIERS
	.align		4
        /*0030*/ 	.byte	0x02, 0x4c
        /*0032*/ 	.byte	0x01
	.zero		1


	//----- nvinfo : EIATTR_MERCURY_ISA_VERSION
	.align		4
        /*0034*/ 	.byte	0x03, 0x5f
        /*0036*/ 	.short	0x0101


	//----- nvinfo : EIATTR_VRC_CTA_INIT_COUNT
	.align		4
        /*0038*/ 	.byte	0x02, 0x4a
	.zero		1
	.zero		1


	//----- nvinfo : EIATTR_EXIT_INSTR_OFFSETS
	.align		4
        /*003c*/ 	.byte	0x04, 0x1c
        /*003e*/ 	.short	(.L_13 - .L_12)


	//   ....[0]....
.L_12:
        /*0040*/ 	.word	0x000000b0


	//   ....[1]....
        /*0044*/ 	.word	0x000000d0


	//   ....[2]....
        /*0048*/ 	.word	0x00000140


	//   ....[3]....
        /*004c*/ 	.word	0x000001a0


	//   ....[4]....
        /*0050*/ 	.word	0x00000270


	//   ....[5]....
        /*0054*/ 	.word	0x000002c0


	//----- nvinfo : EIATTR_CBANK_PARAM_SIZE
	.align		4
.L_13:
        /*0058*/ 	.byte	0x03, 0x19
        /*005a*/ 	.short	0x0010


	//----- nvinfo : EIATTR_PARAM_CBANK
	.align		4
        /*005c*/ 	.byte	0x04, 0x0a
        /*005e*/ 	.short	(.L_15 - .L_14)
	.align		4
.L_14:
        /*0060*/ 	.word	index@(.nv.constant0._Z3fooPiS_)
        /*0064*/ 	.short	0x0380
        /*0066*/ 	.short	0x0010


	//----- nvinfo : EIATTR_SW_WAR
	.align		4
.L_15:
        /*0068*/ 	.byte	0x04, 0x36
        /*006a*/ 	.short	(.L_17 - .L_16)
.L_16:
        /*006c*/ 	.word	0x00000008
.L_17:


//--------------------- .nv.callgraph             --------------------------
	.section	.nv.callgraph,"",@"SHT_CUDA_CALLGRAPH"
	.align	4
	.sectionentsize	8
	.align		4
        /*0000*/ 	.word	0x00000000
	.align		4
        /*0004*/ 	.word	0xffffffff
	.align		4
        /*0008*/ 	.word	0x00000000
	.align		4
        /*000c*/ 	.word	0xfffffffe
	.align		4
        /*0010*/ 	.word	0x00000000
	.align		4
        /*0014*/ 	.word	0xfffffffd
	.align		4
        /*0018*/ 	.word	0x00000000
	.align		4
        /*001c*/ 	.word	0xfffffffc


//--------------------- .text._Z3fooPiS_          --------------------------
	.section	.text._Z3fooPiS_,"ax",@progbits
	.align	128
        .global         _Z3fooPiS_
        .type           _Z3fooPiS_,@function
        .size           _Z3fooPiS_,(.L_x_3 - _Z3fooPiS_)
        .other          _Z3fooPiS_,@"STO_CUDA_ENTRY STV_DEFAULT"
_Z3fooPiS_:
.text._Z3fooPiS_:
[----:B------:R-:W-:Y:S08]  /*0000*/  LDC R1, c[0x0][0x37c] ;  /* 0x0000df00ff017b82 */ /* 0x000ff00000000800 */
[----:B------:R-:W0:Y:S01]  /*0010*/  LDC.64 R2, c[0x0][0x380] ;  /* 0x0000e000ff027b82 */ /* 0x000e220000000a00 */
[----:B------:R-:W0:Y:S02]  /*0020*/  LDCU.64 UR4, c[0x0][0x358] ;  /* 0x00006b00ff0477ac */ /* 0x000e240008000a00 */
[----:B0-----:R-:W2:Y:S02]  /*0030*/  LDG.E R0, desc[UR4][R2.64] ;  /* 0x0000000402007981 */ /* 0x001ea4000c1e1900 */
[----:B--2---:R-:W-:-:S13]  /*0040*/  ISETP.NE.AND P0, PT, R0, 0x1, PT ;  /* 0x000000010000780c */ /* 0x004fda0003f05270 */
[----:B------:R-:W-:Y:S05]  /*0050*/  @P0 BRA `(.L_x_0) ;  /* 0x0000000000200947 */ /* 0x000fea0003800000 */
[----:B------:R-:W2:Y:S02]  /*0060*/  LDG.E R2, desc[UR4][R2.64+0x8] ;  /* 0x0000080402027981 */ /* 0x000ea4000c1e1900 */
[----:B--2---:R-:W-:-:S13]  /*0070*/  ISETP.NE.AND P0, PT, R2, 0x2, PT ;  /* 0x000000020200780c */ /* 0x004fda0003f05270 */
[----:B------:R-:W0:Y:S01]  /*0080*/  @!P0 LDC.64 R4, c[0x0][0x388] ;  /* 0x0000e200ff048b82 */ /* 0x000e220000000a00 */
[----:B------:R-:W-:-:S05]  /*0090*/  @!P0 IMAD.MOV.U32 R7, RZ, RZ, 0x3 ;  /* 0x00000003ff078424 */ /* 0x000fca00078e00ff */
[----:B0-----:R0:W-:Y:S01]  /*00a0*/  @!P0 STG.E desc[UR4][R4.64+0xc], R7 ;  /* 0x00000c0704008986 */ /* 0x0011e2000c101904 */
[----:B------:R-:W-:Y:S05]  /*00b0*/  @!P0 EXIT ;  /* 0x000000000000894d */ /* 0x000fea0003800000 */
[----:B------:R-:W-:Y:S06]  /*00c0*/  BAR.SYNC.DEFER_BLOCKING 0x0 ;  /* 0x0000000000007b1d */ /* 0x000fec0000010000 */
[----:B------:R-:W-:Y:S05]  /*00d0*/  EXIT ;  /* 0x000000000000794d */ /* 0x000fea0003800000 */
.L_x_0:
[----:B------:R-:W2:Y:S02]  /*00e0*/  LDG.E R0, desc[UR4][R2.64+0xc] ;  /* 0x00000c0402007981 */ /* 0x000ea4000c1e1900 */
[----:B--2---:R-:W-:-:S13]  /*00f0*/  ISETP.NE.AND P0, PT, R0, 0x4, PT ;  /* 0x000000040000780c */ /* 0x004fda0003f05270 */
[----:B------:R-:W0:Y:S01]  /*0100*/  @!P0 LDC.64 R4, c[0x0][0x388] ;  /* 0x0000e200ff048b82 */ /* 0x000e220000000a00 */
[----:B------:R-:W-:-:S05]  /*0110*/  @!P0 IMAD.MOV.U32 R7, RZ, RZ, 0x4 ;  /* 0x00000004ff078424 */ /* 0x000fca00078e00ff */
[----:B0-----:R0:W-:Y:S02]  /*0120*/  @!P0 STG.E desc[UR4][R4.64], R7 ;  /* 0x0000000704008986 */ /* 0x0011e4000c101904 */
[----:B------:R-:W-:Y:S06]  /*0130*/  @!P0 BAR.SYNC.DEFER_BLOCKING 0x0 ;  /* 0x0000000000008b1d */ /* 0x000fec0000010000 */
[----:B------:R-:W-:Y:S05]  /*0140*/  @!P0 EXIT ;  /* 0x000000000000894d */ /* 0x000fea0003800000 */
[----:B------:R-:W2:Y:S02]  /*0150*/  LDG.E R0, desc[UR4][R2.64+0x10] ;  /* 0x0000100402007981 */ /* 0x000ea4000c1e1900 */
[----:B--2---:R-:W-:-:S13]  /*0160*/  ISETP.NE.AND P0, PT, R0, 0x5, PT ;  /* 0x000000050000780c */ /* 0x004fda0003f05270 */
[----:B0-----:R-:W0:Y:S01]  /*0170*/  @!P0 LDC.64 R4, c[0x0][0x388] ;  /* 0x0000e200ff048b82 */ /* 0x001e220000000a00 */
[----:B------:R-:W-:-:S05]  /*0180*/  @!P0 IMAD.MOV.U32 R7, RZ, RZ, 0x5 ;  /* 0x00000005ff078424 */ /* 0x000fca00078e00ff */
[----:B0-----:R0:W-:Y:S01]  /*0190*/  @!P0 STG.E desc[UR4][R4.64+0x14], R7 ;  /* 0x0000140704008986 */ /* 0x0011e2000c101904 */
[----:B------:R-:W-:Y:S05]  /*01a0*/  @!P0 EXIT ;  /* 0x000000000000894d */ /* 0x000fea0003800000 */
[----:B------:R-:W2:Y:S02]  /*01b0*/  LDG.E R0, desc[UR4][R2.64+0x14] ;  /* 0x0000140402007981 */ /* 0x000ea4000c1e1900 */
[----:B--2---:R-:W-:-:S13]  /*01c0*/  ISETP.NE.AND P0, PT, R0, 0x5, PT ;  /* 0x000000050000780c */ /* 0x004fda0003f05270 */
[----:B------:R-:W-:Y:S05]  /*01d0*/  @P0 BRA `(.L_x_1) ;  /* 0x0000000000280947 */ /* 0x000fea0003800000 */
[----:B0-----:R-:W0:Y:S01]  /*01e0*/  LDC.64 R4, c[0x0][0x388] ;  /* 0x0000e200ff047b82 */ /* 0x001e220000000a00 */
[----:B------:R-:W-:-:S05]  /*01f0*/  IMAD.MOV.U32 R7, RZ, RZ, 0x9 ;  /* 0x00000009ff077424 */ /* 0x000fca00078e00ff */
[----:B0-----:R-:W-:Y:S04]  /*0200*/  STG.E desc[UR4][R4.64+0x10], R7 ;  /* 0x0000100704007986 */ /* 0x001fe8000c101904 */
[----:B------:R-:W2:Y:S01]  /*0210*/  LDG.E R2, desc[UR4][R2.64+0x38] ;  /* 0x0000380402027981 */ /* 0x000ea2000c1e1900 */
[----:B------:R-:W-:Y:S01]  /*0220*/  IMAD.MOV.U32 R9, RZ, RZ, 0x5 ;  /* 0x00000005ff097424 */ /* 0x000fe200078e00ff */
[----:B--2---:R-:W-:-:S13]  /*0230*/  ISETP.NE.AND P0, PT, R2, 0x42, PT ;  /* 0x000000420200780c */ /* 0x004fda0003f05270 */
[----:B------:R-:W-:Y:S04]  /*0240*/  @!P0 STG.E desc[UR4][R4.64+0xb0], R9 ;  /* 0x0000b00904008986 */ /* 0x000fe8000c101904 */
[----:B------:R-:W-:Y:S01]  /*0250*/  @P0 STG.E desc[UR4][R4.64+0x80], R9 ;  /* 0x0000800904000986 */ /* 0x000fe2000c101904 */
[----:B------:R-:W-:Y:S06]  /*0260*/  BAR.SYNC.DEFER_BLOCKING 0x0 ;  /* 0x0000000000007b1d */ /* 0x000fec0000010000 */
[----:B------:R-:W-:Y:S05]  /*0270*/  EXIT ;  /* 0x000000000000794d */ /* 0x000fea0003800000 */
.L_x_1:
[----:B------:R-:W1:Y:S08]  /*0280*/  LDC.64 R2, c[0x0][0x388] ;  /* 0x0000e200ff027b82 */ /* 0x000e700000000a00 */
[----:B------:R-:W-:Y:S01]  /*0290*/  BAR.SYNC.DEFER_BLOCKING 0x0 ;  /* 0x0000000000007b1d */ /* 0x000fe20000010000 */
[----:B0-----:R-:W-:-:S05]  /*02a0*/  IMAD.MOV.U32 R5, RZ, RZ, 0x5 ;  /* 0x00000005ff057424 */ /* 0x001fca00078e00ff */
[----:B-1----:R-:W-:Y:S01]  /*02b0*/  STG.E desc[UR4][R2.64+0x10], R5 ;  /* 0x0000100502007986 */ /* 0x002fe2000c101904 */
[----:B------:R-:W-:Y:S05]  /*02c0*/  EXIT ;  /* 0x000000000000794d */ /* 0x000fea0003800000 */
.L_x_2:
[----:B------:R-:W-:-:S00]  /*02d0*/  BRA `(.L_x_2) ;  /* 0xfffffffc00fc7947 */ /* 0x000fc0000383ffff */
[----:B------:R-:W-:-:S00]  /*02e0*/  NOP ;  /* 0x0000000000007918 */ /* 0x000fc00000000000 */
        /* <DEDUP_REMOVED lines=9> */
.L_x_3:


//--------------------- .nv.shared.reserved.0     --------------------------
	.section	.nv.shared.reserved.0,"aw",@nobits
	.weak		__nv_reservedSMEM_offset_0_alias
	.size		__nv_reservedSMEM_offset_0_alias, 0, 64
	.other		__nv_reservedSMEM_offset_0_alias,@"STO_CUDA_RESERVED_SHARED STV_DEFAULT"
__nv_reservedSMEM_offset_0_alias:
	.zero		0
	.zero		64


//--------------------- .nv.constant0._Z3fooPiS_  --------------------------
	.section	.nv.constant0._Z3fooPiS_,"a",@progbits
	.sectionflags	@""
	.align	4
.nv.constant0._Z3fooPiS_:
	.zero		912


//--------------------- SYMBOLS --------------------------

	.type		.nv.reservedSmem.offset0,@object
	.size		.nv.reservedSmem.offset0,0x4
